//
// Generated by NVIDIA NVVM Compiler
//
// Compiler Build ID: CL-36424714
// Cuda compilation tools, release 13.0, V13.0.88
// Based on NVVM 20.0.0
//

.version 9.0
.target sm_100
.address_size 64

	// .globl	_Z15luDecompositionv

.visible .entry _Z15luDecompositionv()
{


	ret;

}


// ===== COMPILED SASS (sm_100) =====

	.target	sm_100

	.elftype	@"ET_EXEC"


//--------------------- .note.nv.tkinfo           --------------------------
	.section	.note.nv.tkinfo,"",@"SHT_NOTE"
	.sectionflags	@"SHF_NOTE_NV_TKINFO"
	.tkinfo
        /*0018*/ 	.word	0x00000002
        /*0030*/ 	.string	""
        /*0030*/ 	.string	"ptxas"
        /*0030*/ 	.string	"Cuda compilation tools, release 13.0, V13.0.88"
        /*0030*/ 	.string	"Build cuda_13.0.r13.0/compiler.36424714_0"
        /*0030*/ 	.string	"-arch sm_100 -m 64 "



//--------------------- .note.nv.cuinfo           --------------------------
	.section	.note.nv.cuinfo,"",@"SHT_NOTE"
	.sectionflags	@"SHF_NOTE_NV_CUINFO"
        /*0018*/ 	.short	0x0002
        /*001a*/ 	.short	0x0064
        /*001c*/ 	.short	0x0082
	.zero		2


//--------------------- .nv.info                  --------------------------
	.section	.nv.info,"",@"SHT_CUDA_INFO"
	.align	4


	//----- nvinfo : EIATTR_REGCOUNT
	.align		4
        /*0000*/ 	.byte	0x04, 0x2f
        /*0002*/ 	.short	(.L_1 - .L_0)
	.align		4
.L_0:
        /*0004*/ 	.word	index@(_Z15luDecompositionv)
        /*0008*/ 	.word	0x00000004


	//----- nvinfo : EIATTR_FRAME_SIZE
	.align		4
.L_1:
        /*000c*/ 	.byte	0x04, 0x11
        /*000e*/ 	.short	(.L_3 - .L_2)
	.align		4
.L_2:
        /*0010*/ 	.word	index@(_Z15luDecompositionv)
        /*0014*/ 	.word	0x00000000


	//----- nvinfo : EIATTR_MIN_STACK_SIZE
	.align		4
.L_3:
        /*0018*/ 	.byte	0x04, 0x12
        /*001a*/ 	.short	(.L_5 - .L_4)
	.align		4
.L_4:
        /*001c*/ 	.word	index@(_Z15luDecompositionv)
        /*0020*/ 	.word	0x00000000
.L_5:


//--------------------- .nv.compat                --------------------------
	.section	.nv.compat,"",@"SHT_CUDA_COMPAT_INFO"
	.align	4
        /*0000*/ 	.byte	0x02, 0x09, 0x00, 0x00, 0x02, 0x02, 0x01, 0x00, 0x02, 0x05, 0x05, 0x00, 0x03, 0x07, 0x01, 0x01
        /*0010*/ 	.byte	0x02, 0x03, 0x00, 0x00, 0x02, 0x06, 0x01, 0x00, 0x04, 0x0b, 0x08, 0x00, 0x09, 0x00, 0x00, 0x00
        /*0020*/ 	.byte	0x00, 0x00, 0x00, 0x00


//--------------------- .nv.info._Z15luDecompositionv --------------------------
	.section	.nv.info._Z15luDecompositionv,"",@"SHT_CUDA_INFO"
	.sectionflags	@""
	.align	4


	//----- nvinfo : EIATTR_CUDA_API_VERSION
	.align		4
        /*0000*/ 	.byte	0x04, 0x37
        /*0002*/ 	.short	(.L_7 - .L_6)
.L_6:
        /*0004*/ 	.word	0x00000082


	//----- nvinfo : EIATTR_SPARSE_MMA_MASK
	.align		4
.L_7:
        /*0008*/ 	.byte	0x03, 0x50
        /*000a*/ 	.short	0x0000


	//----- nvinfo : EIATTR_MAXREG_COUNT
	.align		4
        /*000c*/ 	.byte	0x03, 0x1b
        /*000e*/ 	.short	0x00ff


	//----- nvinfo : EIATTR_MERCURY_ISA_VERSION
	.align		4
        /*0010*/ 	.byte	0x03, 0x5f
        /*0012*/ 	.short	0x0101


	//----- nvinfo : EIATTR_VRC_CTA_INIT_COUNT
	.align		4
        /*0014*/ 	.byte	0x02, 0x4a
	.zero		1
	.zero		1


	//----- nvinfo : EIATTR_EXIT_INSTR_OFFSETS
	.align		4
        /*0018*/ 	.byte	0x04, 0x1c
        /*001a*/ 	.short	(.L_9 - .L_8)


	//   ....[0]....
.L_8:
        /*001c*/ 	.word	0x00000010


	//----- nvinfo : EIATTR_SW_WAR
	.align		4
.L_9:
        /*0020*/ 	.byte	0x04, 0x36
        /*0022*/ 	.short	(.L_11 - .L_10)
.L_10:
        /*0024*/ 	.word	0x00000008
.L_11:


//--------------------- .nv.callgraph             --------------------------
	.section	.nv.callgraph,"",@"SHT_CUDA_CALLGRAPH"
	.align	4
	.sectionentsize	8
	.align		4
        /*0000*/ 	.word	0x00000000
	.align		4
        /*0004*/ 	.word	0xffffffff
	.align		4
        /*0008*/ 	.word	0x00000000
	.align		4
        /*000c*/ 	.word	0xfffffffe
	.align		4
        /*0010*/ 	.word	0x00000000
	.align		4
        /*0014*/ 	.word	0xfffffffd
	.align		4
        /*0018*/ 	.word	0x00000000
	.align		4
        /*001c*/ 	.word	0xfffffffc


//--------------------- .text._Z15luDecompositionv --------------------------
	.section	.text._Z15luDecompositionv,"ax",@progbits
	.align	128
        .global         _Z15luDecompositionv
        .type           _Z15luDecompositionv,@function
        .size           _Z15luDecompositionv,(.L_x_1 - _Z15luDecompositionv)
        .other          _Z15luDecompositionv,@"STO_CUDA_ENTRY STV_DEFAULT"
_Z15luDecompositionv:
.text._Z15luDecompositionv:
[----:B------:R-:W-:Y:S01]  /*0000*/  LDC R1, c[0x0][0x37c] ;  /* 0x0000df00ff017b82 */ /* 0x000fe20000000800 */
[----:B------:R-:W-:Y:S05]  /*0010*/  EXIT ;  /* 0x000000000000794d */ /* 0x000fea0003800000 */
.L_x_0:
[----:B------:R-:W-:-:S00]  /*0020*/  BRA `(.L_x_0) ;  /* 0xfffffffc00fc7947 */ /* 0x000fc0000383ffff */
[----:B------:R-:W-:-:S00]  /*0030*/  NOP ;  /* 0x0000000000007918 */ /* 0x000fc00000000000 */
        /* <DEDUP_REMOVED lines=12> */
.L_x_1:


//--------------------- .nv.shared.reserved.0     --------------------------
	.section	.nv.shared.reserved.0,"aw",@nobits
	.weak		__nv_reservedSMEM_offset_0_alias
	.size		__nv_reservedSMEM_offset_0_alias, 0, 64
	.other		__nv_reservedSMEM_offset_0_alias,@"STO_CUDA_RESERVED_SHARED STV_DEFAULT"
__nv_reservedSMEM_offset_0_alias:
	.zero		0
	.zero		64


//--------------------- .nv.constant0._Z15luDecompositionv --------------------------
	.section	.nv.constant0._Z15luDecompositionv,"a",@progbits
	.sectionflags	@""
	.align	4
.nv.constant0._Z15luDecompositionv:
	.zero		896


//--------------------- SYMBOLS --------------------------

	.type		.nv.reservedSmem.offset0,@object
	.size		.nv.reservedSmem.offset0,0x4
